//
// Generated by NVIDIA NVVM Compiler
//
// Compiler Build ID: CL-36424714
// Cuda compilation tools, release 13.0, V13.0.88
// Based on NVVM 20.0.0
//

.version 9.0
.target sm_100
.address_size 64

	// .globl	_Z7arr_sumILj64EEvPfS0_i
// _ZZ14blockReduceSumIfLj64EET_S0_E6shared has been demoted

.visible .entry _Z7arr_sumILj64EEvPfS0_i(
	.param .u64 .ptr .align 1 _Z7arr_sumILj64EEvPfS0_i_param_0,
	.param .u64 .ptr .align 1 _Z7arr_sumILj64EEvPfS0_i_param_1,
	.param .u32 _Z7arr_sumILj64EEvPfS0_i_param_2
)
{
	.reg .pred 	%p<11>;
	.reg .b32 	%r<22>;
	.reg .b32 	%f<21>;
	.reg .b64 	%rd<7>;
	// demoted variable
	.shared .align 4 .b8 _ZZ14blockReduceSumIfLj64EET_S0_E6shared[8];
	ld.param.u64 	%rd1, [_Z7arr_sumILj64EEvPfS0_i_param_0];
	ld.param.u64 	%rd2, [_Z7arr_sumILj64EEvPfS0_i_param_1];
	ld.param.u32 	%r3, [_Z7arr_sumILj64EEvPfS0_i_param_2];
	mov.u32 	%r1, %tid.x;
	setp.ge.s32 	%p1, %r1, %r3;
	mov.f32 	%f19, 0f00000000;
	@%p1 bra 	$L__BB0_2;
	cvta.to.global.u64 	%rd3, %rd1;
	mul.wide.u32 	%rd4, %r1, 4;
	add.s64 	%rd5, %rd3, %rd4;
	ld.global.f32 	%f19, [%rd5];
$L__BB0_2:
	and.b32  	%r2, %r1, 31;
	mov.b32 	%r4, %f19;
	shfl.sync.down.b32	%r5|%p2, %r4, 16, 31, -1;
	mov.b32 	%f8, %r5;
	add.f32 	%f9, %f19, %f8;
	mov.b32 	%r6, %f9;
	shfl.sync.down.b32	%r7|%p3, %r6, 8, 31, -1;
	mov.b32 	%f10, %r7;
	add.f32 	%f11, %f9, %f10;
	mov.b32 	%r8, %f11;
	shfl.sync.down.b32	%r9|%p4, %r8, 4, 31, -1;
	mov.b32 	%f12, %r9;
	add.f32 	%f13, %f11, %f12;
	mov.b32 	%r10, %f13;
	shfl.sync.down.b32	%r11|%p5, %r10, 2, 31, -1;
	mov.b32 	%f14, %r11;
	add.f32 	%f15, %f13, %f14;
	mov.b32 	%r12, %f15;
	shfl.sync.down.b32	%r13|%p6, %r12, 1, 31, -1;
	mov.b32 	%f16, %r13;
	add.f32 	%f3, %f15, %f16;
	setp.ne.s32 	%p7, %r2, 0;
	@%p7 bra 	$L__BB0_4;
	shr.u32 	%r14, %r1, 3;
	mov.u32 	%r15, _ZZ14blockReduceSumIfLj64EET_S0_E6shared;
	add.s32 	%r16, %r15, %r14;
	st.shared.f32 	[%r16], %f3;
$L__BB0_4:
	bar.sync 	0;
	setp.gt.u32 	%p8, %r1, 1;
	mov.f32 	%f20, 0f00000000;
	@%p8 bra 	$L__BB0_6;
	shl.b32 	%r17, %r2, 2;
	mov.u32 	%r18, _ZZ14blockReduceSumIfLj64EET_S0_E6shared;
	add.s32 	%r19, %r18, %r17;
	ld.shared.f32 	%f20, [%r19];
$L__BB0_6:
	mov.b32 	%r20, %f20;
	shfl.sync.down.b32	%r21|%p9, %r20, 1, 31, -1;
	mov.b32 	%f18, %r21;
	add.f32 	%f6, %f20, %f18;
	setp.ne.s32 	%p10, %r1, 0;
	@%p10 bra 	$L__BB0_8;
	cvta.to.global.u64 	%rd6, %rd2;
	st.global.f32 	[%rd6], %f6;
$L__BB0_8:
	ret;

}


// ===== COMPILED SASS (sm_100) =====

	.target	sm_100

	.elftype	@"ET_EXEC"


//--------------------- .note.nv.tkinfo           --------------------------
	.section	.note.nv.tkinfo,"",@"SHT_NOTE"
	.sectionflags	@"SHF_NOTE_NV_TKINFO"
	.tkinfo
        /*0018*/ 	.word	0x00000002
        /*0030*/ 	.string	""
        /*0030*/ 	.string	"ptxas"
        /*0030*/ 	.string	"Cuda compilation tools, release 13.0, V13.0.88"
        /*0030*/ 	.string	"Build cuda_13.0.r13.0/compiler.36424714_0"
        /*0030*/ 	.string	"-arch sm_100 -m 64 "



//--------------------- .note.nv.cuinfo           --------------------------
	.section	.note.nv.cuinfo,"",@"SHT_NOTE"
	.sectionflags	@"SHF_NOTE_NV_CUINFO"
        /*0018*/ 	.short	0x0002
        /*001a*/ 	.short	0x0064
        /*001c*/ 	.short	0x0082
	.zero		2


//--------------------- .nv.info                  --------------------------
	.section	.nv.info,"",@"SHT_CUDA_INFO"
	.align	4


	//----- nvinfo : EIATTR_REGCOUNT
	.align		4
        /*0000*/ 	.byte	0x04, 0x2f
        /*0002*/ 	.short	(.L_1 - .L_0)
	.align		4
.L_0:
        /*0004*/ 	.word	index@(_Z7arr_sumILj64EEvPfS0_i)
        /*0008*/ 	.word	0x00000010


	//----- nvinfo : EIATTR_FRAME_SIZE
	.align		4
.L_1:
        /*000c*/ 	.byte	0x04, 0x11
        /*000e*/ 	.short	(.L_3 - .L_2)
	.align		4
.L_2:
        /*0010*/ 	.word	index@(_Z7arr_sumILj64EEvPfS0_i)
        /*0014*/ 	.word	0x00000000


	//----- nvinfo : EIATTR_MIN_STACK_SIZE
	.align		4
.L_3:
        /*0018*/ 	.byte	0x04, 0x12
        /*001a*/ 	.short	(.L_5 - .L_4)
	.align		4
.L_4:
        /*001c*/ 	.word	index@(_Z7arr_sumILj64EEvPfS0_i)
        /*0020*/ 	.word	0x00000000
.L_5:


//--------------------- .nv.compat                --------------------------
	.section	.nv.compat,"",@"SHT_CUDA_COMPAT_INFO"
	.align	4
        /*0000*/ 	.byte	0x02, 0x09, 0x00, 0x00, 0x02, 0x02, 0x01, 0x00, 0x02, 0x05, 0x05, 0x00, 0x03, 0x07, 0x01, 0x01
        /*0010*/ 	.byte	0x02, 0x03, 0x00, 0x00, 0x02, 0x06, 0x01, 0x00, 0x04, 0x0b, 0x08, 0x00, 0x09, 0x00, 0x00, 0x00
        /*0020*/ 	.byte	0x00, 0x00, 0x00, 0x00


//--------------------- .nv.info._Z7arr_sumILj64EEvPfS0_i --------------------------
	.section	.nv.info._Z7arr_sumILj64EEvPfS0_i,"",@"SHT_CUDA_INFO"
	.sectionflags	@""
	.align	4


	//----- nvinfo : EIATTR_CUDA_API_VERSION
	.align		4
        /*0000*/ 	.byte	0x04, 0x37
        /*0002*/ 	.short	(.L_7 - .L_6)
.L_6:
        /*0004*/ 	.word	0x00000082


	//----- nvinfo : EIATTR_KPARAM_INFO
	.align		4
.L_7:
        /*0008*/ 	.byte	0x04, 0x17
        /*000a*/ 	.short	(.L_9 - .L_8)
.L_8:
        /*000c*/ 	.word	0x00000000
        /*0010*/ 	.short	0x0002
        /*0012*/ 	.short	0x0010
        /*0014*/ 	.byte	0x00, 0xf0, 0x11, 0x00


	//----- nvinfo : EIATTR_KPARAM_INFO
	.align		4
.L_9:
        /*0018*/ 	.byte	0x04, 0x17
        /*001a*/ 	.short	(.L_11 - .L_10)
.L_10:
        /*001c*/ 	.word	0x00000000
        /*0020*/ 	.short	0x0001
        /*0022*/ 	.short	0x0008
        /*0024*/ 	.byte	0x00, 0xf5, 0x21, 0x00


	//----- nvinfo : EIATTR_KPARAM_INFO
	.align		4
.L_11:
        /*0028*/ 	.byte	0x04, 0x17
        /*002a*/ 	.short	(.L_13 - .L_12)
.L_12:
        /*002c*/ 	.word	0x00000000
        /*0030*/ 	.short	0x0000
        /*0032*/ 	.short	0x0000
        /*0034*/ 	.byte	0x00, 0xf5, 0x21, 0x00


	//----- nvinfo : EIATTR_SPARSE_MMA_MASK
	.align		4
.L_13:
        /*0038*/ 	.byte	0x03, 0x50
        /*003a*/ 	.short	0x0000


	//----- nvinfo : EIATTR_MAXREG_COUNT
	.align		4
        /*003c*/ 	.byte	0x03, 0x1b
        /*003e*/ 	.short	0x00ff


	//----- nvinfo : EIATTR_NUM_BARRIERS
	.align		4
        /*0040*/ 	.byte	0x02, 0x4c
        /*0042*/ 	.byte	0x01
	.zero		1


	//----- nvinfo : EIATTR_MERCURY_ISA_VERSION
	.align		4
        /*0044*/ 	.byte	0x03, 0x5f
        /*0046*/ 	.short	0x0101


	//----- nvinfo : EIATTR_COOP_GROUP_MASK_REGIDS
	.align		4
        /*0048*/ 	.byte	0x04, 0x29
        /*004a*/ 	.short	(.L_15 - .L_14)


	//   ....[0]....
.L_14:
        /*004c*/ 	.word	0xffffffff


	//   ....[1]....
        /*0050*/ 	.word	0xffffffff


	//   ....[2]....
        /*0054*/ 	.word	0xffffffff


	//   ....[3]....
        /*0058*/ 	.word	0xffffffff


	//   ....[4]....
        /*005c*/ 	.word	0xffffffff


	//   ....[5]....
        /*0060*/ 	.word	0xffffffff


	//----- nvinfo : EIATTR_COOP_GROUP_INSTR_OFFSETS
	.align		4
.L_15:
        /*0064*/ 	.byte	0x04, 0x28
        /*0066*/ 	.short	(.L_17 - .L_16)


	//   ....[0]....
.L_16:
        /*0068*/ 	.word	0x000000d0


	//   ....[1]....
        /*006c*/ 	.word	0x000000f0


	//   ....[2]....
        /*0070*/ 	.word	0x00000120


	//   ....[3]....
        /*0074*/ 	.word	0x00000180


	//   ....[4]....
        /*0078*/ 	.word	0x000001c0


	//   ....[5]....
        /*007c*/ 	.word	0x00000220


	//----- nvinfo : EIATTR_VRC_CTA_INIT_COUNT
	.align		4
.L_17:
        /*0080*/ 	.byte	0x02, 0x4a
	.zero		1
	.zero		1


	//----- nvinfo : EIATTR_EXIT_INSTR_OFFSETS
	.align		4
        /*0084*/ 	.byte	0x04, 0x1c
        /*0086*/ 	.short	(.L_19 - .L_18)


	//   ....[0]....
.L_18:
        /*0088*/ 	.word	0x00000230


	//   ....[1]....
        /*008c*/ 	.word	0x00000270


	//----- nvinfo : EIATTR_CBANK_PARAM_SIZE
	.align		4
.L_19:
        /*0090*/ 	.byte	0x03, 0x19
        /*0092*/ 	.short	0x0014


	//----- nvinfo : EIATTR_PARAM_CBANK
	.align		4
        /*0094*/ 	.byte	0x04, 0x0a
        /*0096*/ 	.short	(.L_21 - .L_20)
	.align		4
.L_20:
        /*0098*/ 	.word	index@(.nv.constant0._Z7arr_sumILj64EEvPfS0_i)
        /*009c*/ 	.short	0x0380
        /*009e*/ 	.short	0x0014


	//----- nvinfo : EIATTR_SW_WAR
	.align		4
.L_21:
        /*00a0*/ 	.byte	0x04, 0x36
        /*00a2*/ 	.short	(.L_23 - .L_22)
.L_22:
        /*00a4*/ 	.word	0x00000008
.L_23:


//--------------------- .nv.callgraph             --------------------------
	.section	.nv.callgraph,"",@"SHT_CUDA_CALLGRAPH"
	.align	4
	.sectionentsize	8
	.align		4
        /*0000*/ 	.word	0x00000000
	.align		4
        /*0004*/ 	.word	0xffffffff
	.align		4
        /*0008*/ 	.word	0x00000000
	.align		4
        /*000c*/ 	.word	0xfffffffe
	.align		4
        /*0010*/ 	.word	0x00000000
	.align		4
        /*0014*/ 	.word	0xfffffffd
	.align		4
        /*0018*/ 	.word	0x00000000
	.align		4
        /*001c*/ 	.word	0xfffffffc


//--------------------- .text._Z7arr_sumILj64EEvPfS0_i --------------------------
	.section	.text._Z7arr_sumILj64EEvPfS0_i,"ax",@progbits
	.align	128
        .global         _Z7arr_sumILj64EEvPfS0_i
        .type           _Z7arr_sumILj64EEvPfS0_i,@function
        .size           _Z7arr_sumILj64EEvPfS0_i,(.L_x_1 - _Z7arr_sumILj64EEvPfS0_i)
        .other          _Z7arr_sumILj64EEvPfS0_i,@"STO_CUDA_ENTRY STV_DEFAULT"
_Z7arr_sumILj64EEvPfS0_i:
.text._Z7arr_sumILj64EEvPfS0_i:
[----:B------:R-:W-:Y:S01]  /*0000*/  LDC R1, c[0x0][0x37c] ;  /* 0x0000df00ff017b82 */ /* 0x000fe20000000800 */
[----:B------:R-:W0:Y:S01]  /*0010*/  S2R R11, SR_TID.X ;  /* 0x00000000000b7919 */ /* 0x000e220000002100 */
[----:B------:R-:W0:Y:S01]  /*0020*/  LDCU UR4, c[0x0][0x390] ;  /* 0x00007200ff0477ac */ /* 0x000e220008000800 */
[----:B------:R-:W-:Y:S01]  /*0030*/  IMAD.MOV.U32 R0, RZ, RZ, RZ ;  /* 0x000000ffff007224 */ /* 0x000fe200078e00ff */
[----:B0-----:R-:W-:Y:S01]  /*0040*/  ISETP.GE.AND P0, PT, R11, UR4, PT ;  /* 0x000000040b007c0c */ /* 0x001fe2000bf06270 */
[----:B------:R-:W0:-:S12]  /*0050*/  LDCU.64 UR4, c[0x0][0x358] ;  /* 0x00006b00ff0477ac */ /* 0x000e180008000a00 */
[----:B------:R-:W1:Y:S02]  /*0060*/  @!P0 LDC.64 R2, c[0x0][0x380] ;  /* 0x0000e000ff028b82 */ /* 0x000e640000000a00 */
[----:B-1----:R-:W-:-:S05]  /*0070*/  @!P0 IMAD.WIDE.U32 R2, R11, 0x4, R2 ;  /* 0x000000040b028825 */ /* 0x002fca00078e0002 */
[----:B0-----:R0:W2:Y:S01]  /*0080*/  @!P0 LDG.E R0, desc[UR4][R2.64] ;  /* 0x0000000402008981 */ /* 0x0010a2000c1e1900 */
[----:B------:R-:W-:-:S13]  /*0090*/  ISETP.GT.U32.AND P1, PT, R11, 0x1, PT ;  /* 0x000000010b00780c */ /* 0x000fda0003f24070 */
[----:B------:R-:W1:Y:S01]  /*00a0*/  @!P1 S2R R13, SR_CgaCtaId ;  /* 0x00000000000d9919 */ /* 0x000e620000008800 */
[----:B0-----:R-:W-:-:S04]  /*00b0*/  @!P1 MOV R2, 0x400 ;  /* 0x0000040000029802 */ /* 0x001fc80000000f00 */
[----:B-1----:R-:W-:Y:S01]  /*00c0*/  @!P1 LEA R13, R13, R2, 0x18 ;  /* 0x000000020d0d9211 */ /* 0x002fe200078ec0ff */
[----:B--2---:R-:W0:Y:S02]  /*00d0*/  SHFL.DOWN PT, R5, R0, 0x10, 0x1f ;  /* 0x0a001f0000057f89 */ /* 0x004e2400000e0000 */
[----:B0-----:R-:W-:-:S05]  /*00e0*/  FADD R5, R5, R0 ;  /* 0x0000000005057221 */ /* 0x001fca0000000000 */
[----:B------:R-:W0:Y:S02]  /*00f0*/  SHFL.DOWN PT, R4, R5, 0x8, 0x1f ;  /* 0x09001f0005047f89 */ /* 0x000e2400000e0000 */
[----:B0-----:R-:W-:Y:S01]  /*0100*/  FADD R6, R5, R4 ;  /* 0x0000000405067221 */ /* 0x001fe20000000000 */
[----:B------:R-:W-:-:S04]  /*0110*/  LOP3.LUT P0, R4, R11, 0x1f, RZ, 0xc0, !PT ;  /* 0x0000001f0b047812 */ /* 0x000fc8000780c0ff */
[----:B------:R-:W0:Y:S01]  /*0120*/  SHFL.DOWN PT, R7, R6, 0x4, 0x1f ;  /* 0x08801f0006077f89 */ /* 0x000e2200000e0000 */
[----:B------:R-:W-:Y:S01]  /*0130*/  @!P1 LEA R2, R4, R13, 0x2 ;  /* 0x0000000d04029211 */ /* 0x000fe200078e10ff */
[----:B------:R-:W-:-:S07]  /*0140*/  IMAD.MOV.U32 R4, RZ, RZ, RZ ;  /* 0x000000ffff047224 */ /* 0x000fce00078e00ff */
[----:B------:R-:W1:Y:S01]  /*0150*/  @!P0 S2R R9, SR_CgaCtaId ;  /* 0x0000000000098919 */ /* 0x000e620000008800 */
[----:B------:R-:W-:Y:S01]  /*0160*/  @!P0 MOV R0, 0x400 ;  /* 0x0000040000008802 */ /* 0x000fe20000000f00 */
[----:B0-----:R-:W-:-:S05]  /*0170*/  FADD R7, R6, R7 ;  /* 0x0000000706077221 */ /* 0x001fca0000000000 */
[----:B------:R-:W0:Y:S01]  /*0180*/  SHFL.DOWN PT, R8, R7, 0x2, 0x1f ;  /* 0x08401f0007087f89 */ /* 0x000e2200000e0000 */
[----:B-1----:R-:W-:-:S04]  /*0190*/  @!P0 LEA R0, R9, R0, 0x18 ;  /* 0x0000000009008211 */ /* 0x002fc800078ec0ff */
[----:B------:R-:W-:Y:S01]  /*01a0*/  @!P0 LEA.HI R0, R11, R0, RZ, 0x1d ;  /* 0x000000000b008211 */ /* 0x000fe200078fe8ff */
[----:B0-----:R-:W-:-:S05]  /*01b0*/  FADD R8, R7, R8 ;  /* 0x0000000807087221 */ /* 0x001fca0000000000 */
[----:B------:R-:W0:Y:S02]  /*01c0*/  SHFL.DOWN PT, R3, R8, 0x1, 0x1f ;  /* 0x08201f0008037f89 */ /* 0x000e2400000e0000 */
[----:B0-----:R-:W-:-:S05]  /*01d0*/  FADD R3, R8, R3 ;  /* 0x0000000308037221 */ /* 0x001fca0000000000 */
[----:B------:R-:W-:Y:S01]  /*01e0*/  @!P0 STS [R0], R3 ;  /* 0x0000000300008388 */ /* 0x000fe20000000800 */
[----:B------:R-:W-:Y:S01]  /*01f0*/  BAR.SYNC.DEFER_BLOCKING 0x0 ;  /* 0x0000000000007b1d */ /* 0x000fe20000010000 */
[----:B------:R-:W-:-:S05]  /*0200*/  ISETP.NE.AND P0, PT, R11, RZ, PT ;  /* 0x000000ff0b00720c */ /* 0x000fca0003f05270 */
[----:B------:R-:W0:Y:S04]  /*0210*/  @!P1 LDS R4, [R2] ;  /* 0x0000000002049984 */ /* 0x000e280000000800 */
[----:B0-----:R0:W1:Y:S04]  /*0220*/  SHFL.DOWN PT, R5, R4, 0x1, 0x1f ;  /* 0x08201f0004057f89 */ /* 0x00106800000e0000 */
[----:B------:R-:W-:Y:S05]  /*0230*/  @P0 EXIT ;  /* 0x000000000000094d */ /* 0x000fea0003800000 */
[----:B------:R-:W2:Y:S01]  /*0240*/  LDC.64 R2, c[0x0][0x388] ;  /* 0x0000e200ff027b82 */ /* 0x000ea20000000a00 */
[----:B-1----:R-:W-:-:S05]  /*0250*/  FADD R5, R5, R4 ;  /* 0x0000000405057221 */ /* 0x002fca0000000000 */
[----:B--2---:R-:W-:Y:S01]  /*0260*/  STG.E desc[UR4][R2.64], R5 ;  /* 0x0000000502007986 */ /* 0x004fe2000c101904 */
[----:B------:R-:W-:Y:S05]  /*0270*/  EXIT ;  /* 0x000000000000794d */ /* 0x000fea0003800000 */
.L_x_0:
[----:B------:R-:W-:-:S00]  /*0280*/  BRA `(.L_x_0) ;  /* 0xfffffffc00fc7947 */ /* 0x000fc0000383ffff */
[----:B------:R-:W-:-:S00]  /*0290*/  NOP ;  /* 0x0000000000007918 */ /* 0x000fc00000000000 */
        /* <DEDUP_REMOVED lines=14> */
.L_x_1:


//--------------------- .nv.shared._Z7arr_sumILj64EEvPfS0_i --------------------------
	.section	.nv.shared._Z7arr_sumILj64EEvPfS0_i,"aw",@nobits
	.sectionflags	@""
	.align	4
.nv.shared._Z7arr_sumILj64EEvPfS0_i:
	.zero		1032


//--------------------- .nv.shared.reserved.0     --------------------------
	.section	.nv.shared.reserved.0,"aw",@nobits
	.weak		__nv_reservedSMEM_offset_0_alias
	.size		__nv_reservedSMEM_offset_0_alias, 0, 64
	.other		__nv_reservedSMEM_offset_0_alias,@"STO_CUDA_RESERVED_SHARED STV_DEFAULT"
__nv_reservedSMEM_offset_0_alias:
	.zero		0
	.zero		64


//--------------------- .nv.constant0._Z7arr_sumILj64EEvPfS0_i --------------------------
	.section	.nv.constant0._Z7arr_sumILj64EEvPfS0_i,"a",@progbits
	.sectionflags	@""
	.align	4
.nv.constant0._Z7arr_sumILj64EEvPfS0_i:
	.zero		916


//--------------------- SYMBOLS --------------------------

	.type		.nv.reservedSmem.offset0,@object
	.size		.nv.reservedSmem.offset0,0x4
	.type		.nv.reservedSmem.cap,@object
	.size		.nv.reservedSmem.cap,0x4
